	.headerflags	@"EF_CUDA_TEXMODE_UNIFIED EF_CUDA_64BIT_ADDRESS EF_CUDA_ACCELERATORS EF_CUDA_SM90 EF_CUDA_VIRTUAL_SM(EF_CUDA_SM90)"
	.elftype	@"ET_EXEC"


//--------------------- .nv.info                  --------------------------
	.section	.nv.info,"",@"SHT_CUDA_INFO"
	.align	4


	//----- nvinfo : EIATTR_REGCOUNT
	.align		4
        /*0000*/ 	.byte	0x04, 0x2f
        /*0002*/ 	.short	(.L_1 - .L_0)
	.align		4
.L_0:
        /*0004*/ 	.word	index@(triton_poi_fused_reflection_pad2d_10)
        /*0008*/ 	.word	0x0000001e


	//----- nvinfo : EIATTR_MIN_STACK_SIZE
	.align		4
.L_1:
        /*000c*/ 	.byte	0x04, 0x12
        /*000e*/ 	.short	(.L_3 - .L_2)
	.align		4
.L_2:
        /*0010*/ 	.word	index@(triton_poi_fused_reflection_pad2d_10)
        /*0014*/ 	.word	0x00000000


	//----- nvinfo : EIATTR_FRAME_SIZE
	.align		4
.L_3:
        /*0018*/ 	.byte	0x04, 0x11
        /*001a*/ 	.short	(.L_5 - .L_4)
	.align		4
.L_4:
        /*001c*/ 	.word	index@(triton_poi_fused_reflection_pad2d_10)
        /*0020*/ 	.word	0x00000000


	//----- nvinfo : EIATTR_MIN_STACK_SIZE
	.align		4
.L_5:
        /*0024*/ 	.byte	0x04, 0x12
        /*0026*/ 	.short	(.L_7 - .L_6)
	.align		4
.L_6:
        /*0028*/ 	.word	index@(triton_poi_fused_reflection_pad2d_10)
        /*002c*/ 	.word	0x00000000
.L_7:


//--------------------- .nv.info.triton_poi_fused_reflection_pad2d_10 --------------------------
	.section	.nv.info.triton_poi_fused_reflection_pad2d_10,"",@"SHT_CUDA_INFO"
	.sectionflags	@""
	.align	4


	//----- nvinfo : EIATTR_CUDA_API_VERSION
	.align		4
        /*0000*/ 	.byte	0x04, 0x37
        /*0002*/ 	.short	(.L_9 - .L_8)
.L_8:
        /*0004*/ 	.word	0x0000007c


	//----- nvinfo : EIATTR_KPARAM_INFO
	.align		4
.L_9:
        /*0008*/ 	.byte	0x04, 0x17
        /*000a*/ 	.short	(.L_11 - .L_10)
.L_10:
        /*000c*/ 	.word	0x00000000
        /*0010*/ 	.short	0x0002
        /*0012*/ 	.short	0x0010
        /*0014*/ 	.byte	0x00, 0xf0, 0x11, 0x00


	//----- nvinfo : EIATTR_KPARAM_INFO
	.align		4
.L_11:
        /*0018*/ 	.byte	0x04, 0x17
        /*001a*/ 	.short	(.L_13 - .L_12)
.L_12:
        /*001c*/ 	.word	0x00000000
        /*0020*/ 	.short	0x0001
        /*0022*/ 	.short	0x0008
        /*0024*/ 	.byte	0x00, 0xf4, 0x21, 0x00


	//----- nvinfo : EIATTR_KPARAM_INFO
	.align		4
.L_13:
        /*0028*/ 	.byte	0x04, 0x17
        /*002a*/ 	.short	(.L_15 - .L_14)
.L_14:
        /*002c*/ 	.word	0x00000000
        /*0030*/ 	.short	0x0000
        /*0032*/ 	.short	0x0000
        /*0034*/ 	.byte	0x00, 0xf4, 0x21, 0x00


	//----- nvinfo : EIATTR_SPARSE_MMA_MASK
	.align		4
.L_15:
        /*0038*/ 	.byte	0x03, 0x50
        /*003a*/ 	.short	0x0000


	//----- nvinfo : EIATTR_MAXREG_COUNT
	.align		4
        /*003c*/ 	.byte	0x03, 0x1b
        /*003e*/ 	.short	0x00ff


	//----- nvinfo : EIATTR_EXIT_INSTR_OFFSETS
	.align		4
        /*0040*/ 	.byte	0x04, 0x1c
        /*0042*/ 	.short	(.L_17 - .L_16)


	//   ....[0]....
.L_16:
        /*0044*/ 	.word	0x000007e0


	//----- nvinfo : EIATTR_REQNTID
	.align		4
.L_17:
        /*0048*/ 	.byte	0x04, 0x10
        /*004a*/ 	.short	(.L_19 - .L_18)
.L_18:
        /*004c*/ 	.word	0x00000080
        /*0050*/ 	.word	0x00000001
        /*0054*/ 	.word	0x00000001


	//----- nvinfo : EIATTR_CBANK_PARAM_SIZE
	.align		4
.L_19:
        /*0058*/ 	.byte	0x03, 0x19
        /*005a*/ 	.short	0x0014


	//----- nvinfo : EIATTR_PARAM_CBANK
	.align		4
        /*005c*/ 	.byte	0x04, 0x0a
        /*005e*/ 	.short	(.L_21 - .L_20)
	.align		4
.L_20:
        /*0060*/ 	.word	index@(.nv.constant0.triton_poi_fused_reflection_pad2d_10)
        /*0064*/ 	.short	0x0210
        /*0066*/ 	.short	0x0014


	//----- nvinfo : EIATTR_SW_WAR
	.align		4
.L_21:
        /*0068*/ 	.byte	0x04, 0x36
        /*006a*/ 	.short	(.L_23 - .L_22)
.L_22:
        /*006c*/ 	.word	0x00000008
.L_23:


//--------------------- .nv.callgraph             --------------------------
	.section	.nv.callgraph,"",@"SHT_CUDA_CALLGRAPH"
	.align	4
	.sectionentsize	8
	.align		4
        /*0000*/ 	.word	0x00000000
	.align		4
        /*0004*/ 	.word	0xffffffff
	.align		4
        /*0008*/ 	.word	0x00000000
	.align		4
        /*000c*/ 	.word	0xfffffffe
	.align		4
        /*0010*/ 	.word	0x00000000
	.align		4
        /*0014*/ 	.word	0xfffffffd
	.align		4
        /*0018*/ 	.word	0x00000000
	.align		4
        /*001c*/ 	.word	0xfffffffc


//--------------------- .text.triton_poi_fused_reflection_pad2d_10 --------------------------
	.section	.text.triton_poi_fused_reflection_pad2d_10,"ax",@progbits
	.align	128
        .global         triton_poi_fused_reflection_pad2d_10
        .type           triton_poi_fused_reflection_pad2d_10,@function
        .size           triton_poi_fused_reflection_pad2d_10,(.L_x_1 - triton_poi_fused_reflection_pad2d_10)
        .other          triton_poi_fused_reflection_pad2d_10,@"STO_CUDA_ENTRY STV_DEFAULT"
triton_poi_fused_reflection_pad2d_10:
.text.triton_poi_fused_reflection_pad2d_10:
[----:B------:R-:W-:Y:S01]  /*0000*/  LDC R1, c[0x0][0x28] ;  /* 0x00000a00ff017b82 */ /* 0x000fe20000000800 */
[----:B------:R-:W1:Y:S01]  /*0010*/  S2R R0, SR_TID.X ;  /* 0x0000000000007919 */ /* 0x000e620000002100 */
[----:B------:R-:W-:-:S06]  /*0020*/  ULDC.64 UR4, c[0x0][0x208] ;  /* 0x0000820000047ab9 */ /* 0x000fcc0000000a00 */
[----:B------:R-:W2:Y:S01]  /*0030*/  LDC.64 R26, c[0x0][0x218] ;  /* 0x00008600ff1a7b82 */ /* 0x000ea20000000a00 */
[----:B------:R-:W3:Y:S01]  /*0040*/  S2R R3, SR_CTAID.X ;  /* 0x0000000000037919 */ /* 0x000ee20000002500 */
[----:B-1----:R-:W-:Y:S01]  /*0050*/  IMAD.SHL.U32 R0, R0, 0x4, RZ ;  /* 0x0000000400007824 */ /* 0x002fe200078e00ff */
[----:B---3--:R-:W-:-:S04]  /*0060*/  SHF.R.S32.HI R11, RZ, 0x15, R3 ;  /* 0x00000015ff0b7819 */ /* 0x008fc80000011403 */
[----:B------:R-:W-:Y:S02]  /*0070*/  LOP3.LUT R0, R0, 0x1fc, RZ, 0xc0, !PT ;  /* 0x000001fc00007812 */ /* 0x000fe400078ec0ff */
[----:B------:R-:W-:-:S03]  /*0080*/  SGXT R11, R11, 0x1 ;  /* 0x000000010b0b781a */ /* 0x000fc60000000200 */
[----:B------:R-:W-:-:S04]  /*0090*/  IMAD R0, R3, 0x400, R0 ;  /* 0x0000040003007824 */ /* 0x000fc800078e0200 */
[----:B------:R-:W-:Y:S01]  /*00a0*/  IMAD.HI R3, R0, 0x66666667, RZ ;  /* 0x6666666700037827 */ /* 0x000fe200078e02ff */
[----:B------:R-:W-:-:S03]  /*00b0*/  IADD3 R8, R0, 0x200, RZ ;  /* 0x0000020000087810 */ /* 0x000fc60007ffe0ff */
[C---:B------:R-:W-:Y:S01]  /*00c0*/  IMAD.HI R7, R0.reuse, 0x51eb851f, RZ ;  /* 0x51eb851f00077827 */ /* 0x040fe200078e02ff */
[----:B------:R-:W-:Y:S02]  /*00d0*/  SHF.R.U32.HI R2, RZ, 0x1f, R3 ;  /* 0x0000001fff027819 */ /* 0x000fe40000011603 */
[----:B------:R-:W-:Y:S01]  /*00e0*/  LEA.HI R14, R11, R8, RZ, 0x9 ;  /* 0x000000080b0e7211 */ /* 0x000fe200078f48ff */
[----:B------:R-:W-:Y:S01]  /*00f0*/  VIADD R5, R0, 0x1 ;  /* 0x0000000100057836 */ /* 0x000fe20000000000 */
[----:B------:R-:W-:Y:S01]  /*0100*/  LEA.HI.SX32 R3, R3, R2, 0x15 ;  /* 0x0000000203037211 */ /* 0x000fe200078faaff */
[----:B------:R-:W-:Y:S01]  /*0110*/  IMAD.HI R10, R8, 0x66666667, RZ ;  /* 0x66666667080a7827 */ /* 0x000fe200078e02ff */
[----:B------:R-:W-:Y:S02]  /*0120*/  SHF.R.U32.HI R4, RZ, 0x1f, R7 ;  /* 0x0000001fff047819 */ /* 0x000fe40000011607 */
[----:B------:R-:W-:Y:S01]  /*0130*/  LEA.HI R2, R11, R5, RZ, 0x9 ;  /* 0x000000050b027211 */ /* 0x000fe200078f48ff */
[----:B------:R-:W-:Y:S01]  /*0140*/  VIADD R6, R0, 0x2 ;  /* 0x0000000200067836 */ /* 0x000fe20000000000 */
[----:B------:R-:W-:-:S02]  /*0150*/  SHF.R.U32.HI R13, RZ, 0x1f, R10 ;  /* 0x0000001fff0d7819 */ /* 0x000fc4000001160a */
[----:B------:R-:W-:Y:S02]  /*0160*/  LEA.HI R7, R7, R4, RZ, 0x12 ;  /* 0x0000000407077211 */ /* 0x000fe400078f90ff */
[----:B------:R-:W-:Y:S02]  /*0170*/  LEA.HI R9, R11, R6, RZ, 0x9 ;  /* 0x000000060b097211 */ /* 0x000fe400078f48ff */
[----:B------:R-:W-:Y:S02]  /*0180*/  LOP3.LUT R4, R2, 0xfffffe00, RZ, 0xc0, !PT ;  /* 0xfffffe0002047812 */ /* 0x000fe400078ec0ff */
[----:B------:R-:W-:Y:S02]  /*0190*/  LEA.HI.SX32 R2, R10, R13, 0x15 ;  /* 0x0000000d0a027211 */ /* 0x000fe400078faaff */
[----:B------:R-:W-:Y:S01]  /*01a0*/  LOP3.LUT R13, R9, 0xfffffe00, RZ, 0xc0, !PT ;  /* 0xfffffe00090d7812 */ /* 0x000fe200078ec0ff */
[----:B------:R-:W-:Y:S01]  /*01b0*/  IMAD.IADD R5, R5, 0x1, -R4 ;  /* 0x0000000105057824 */ /* 0x000fe200078e0a04 */
[----:B------:R-:W-:-:S02]  /*01c0*/  IADD3 R9, R0, 0x3, RZ ;  /* 0x0000000300097810 */ /* 0x000fc40007ffe0ff */
[C---:B------:R-:W-:Y:S01]  /*01d0*/  LEA.HI R10, R11.reuse, R0, RZ, 0x9 ;  /* 0x000000000b0a7211 */ /* 0x040fe200078f48ff */
[----:B------:R-:W-:Y:S01]  /*01e0*/  IMAD.IADD R6, R6, 0x1, -R13 ;  /* 0x0000000106067824 */ /* 0x000fe200078e0a0d */
[----:B------:R-:W-:Y:S01]  /*01f0*/  LEA.HI R12, R11, R9, RZ, 0x9 ;  /* 0x000000090b0c7211 */ /* 0x000fe200078f48ff */
[----:B------:R-:W-:Y:S01]  /*0200*/  IMAD.HI R13, R3, 0x66666667, RZ ;  /* 0x66666667030d7827 */ /* 0x000fe200078e02ff */
[----:B------:R-:W-:Y:S02]  /*0210*/  SHF.R.S32.HI R4, RZ, 0x9, R10 ;  /* 0x00000009ff047819 */ /* 0x000fe4000001140a */
[----:B------:R-:W-:Y:S01]  /*0220*/  LOP3.LUT R12, R12, 0xfffffe00, RZ, 0xc0, !PT ;  /* 0xfffffe000c0c7812 */ /* 0x000fe200078ec0ff */
[----:B------:R-:W-:Y:S01]  /*0230*/  IMAD.HI R11, R8, 0x51eb851f, RZ ;  /* 0x51eb851f080b7827 */ /* 0x000fe200078e02ff */
[----:B------:R-:W-:Y:S02]  /*0240*/  SHF.R.S32.HI R8, RZ, 0x9, R14 ;  /* 0x00000009ff087819 */ /* 0x000fe4000001140e */
[----:B------:R-:W-:Y:S01]  /*0250*/  SHF.R.U32.HI R16, RZ, 0x1f, R13 ;  /* 0x0000001fff107819 */ /* 0x000fe2000001160d */
[----:B------:R-:W-:Y:S01]  /*0260*/  IMAD.HI R15, R4, 0x66666667, RZ ;  /* 0x66666667040f7827 */ /* 0x000fe200078e02ff */
[----:B------:R-:W-:-:S02]  /*0270*/  SHF.R.U32.HI R14, RZ, 0x1f, R11 ;  /* 0x0000001fff0e7819 */ /* 0x000fc4000001160b */
[----:B------:R-:W-:Y:S01]  /*0280*/  LEA.HI.SX32 R16, R13, R16, 0x1e ;  /* 0x000000100d107211 */ /* 0x000fe200078ff2ff */
[----:B------:R-:W-:Y:S01]  /*0290*/  IMAD.HI R17, R8, 0x66666667, RZ ;  /* 0x6666666708117827 */ /* 0x000fe200078e02ff */
[----:B------:R-:W-:Y:S02]  /*02a0*/  IADD3 R9, R9, -R12, RZ ;  /* 0x8000000c09097210 */ /* 0x000fe40007ffe0ff */
[----:B------:R-:W-:Y:S01]  /*02b0*/  LEA.HI R12, R11, R14, RZ, 0x12 ;  /* 0x0000000e0b0c7211 */ /* 0x000fe200078f90ff */
[----:B------:R-:W-:Y:S01]  /*02c0*/  IMAD.HI R13, R2, 0x66666667, RZ ;  /* 0x66666667020d7827 */ /* 0x000fe200078e02ff */
[----:B------:R-:W-:Y:S02]  /*02d0*/  SHF.R.U32.HI R14, RZ, 0x1f, R15 ;  /* 0x0000001fff0e7819 */ /* 0x000fe4000001160f */
[----:B------:R-:W-:Y:S01]  /*02e0*/  SHF.R.U32.HI R18, RZ, 0x1f, R17 ;  /* 0x0000001fff127819 */ /* 0x000fe20000011611 */
[----:B------:R-:W-:Y:S01]  /*02f0*/  IMAD R16, R16, 0xa, RZ ;  /* 0x0000000a10107824 */ /* 0x000fe200078e02ff */
[----:B------:R-:W-:-:S02]  /*0300*/  LOP3.LUT R11, R10, 0xfffffe00, RZ, 0xc0, !PT ;  /* 0xfffffe000a0b7812 */ /* 0x000fc400078ec0ff */
[----:B------:R-:W-:Y:S02]  /*0310*/  LEA.HI.SX32 R15, R15, R14, 0x1e ;  /* 0x0000000e0f0f7211 */ /* 0x000fe400078ff2ff */
[----:B------:R-:W-:Y:S01]  /*0320*/  LEA.HI.SX32 R10, R17, R18, 0x1e ;  /* 0x00000012110a7211 */ /* 0x000fe200078ff2ff */
[----:B------:R-:W-:Y:S01]  /*0330*/  IMAD.IADD R14, R0, 0x1, -R11 ;  /* 0x00000001000e7824 */ /* 0x000fe200078e0a0b */
[----:B------:R-:W-:Y:S01]  /*0340*/  SHF.R.U32.HI R18, RZ, 0x1f, R13 ;  /* 0x0000001fff127819 */ /* 0x000fe2000001160d */
[----:B------:R-:W-:Y:S01]  /*0350*/  IMAD R15, R15, 0xa, RZ ;  /* 0x0000000a0f0f7824 */ /* 0x000fe200078e02ff */
[----:B------:R-:W-:Y:S01]  /*0360*/  LOP3.LUT R16, RZ, R16, RZ, 0x33, !PT ;  /* 0x00000010ff107212 */ /* 0x000fe200078e33ff */
[----:B------:R-:W-:Y:S01]  /*0370*/  IMAD R10, R10, 0xa, RZ ;  /* 0x0000000a0a0a7824 */ /* 0x000fe200078e02ff */
[----:B------:R-:W-:Y:S02]  /*0380*/  LEA.HI.SX32 R18, R13, R18, 0x1e ;  /* 0x000000120d127211 */ /* 0x000fe400078ff2ff */
[----:B------:R-:W-:Y:S01]  /*0390*/  LEA R17, R7, 0x7e00, 0xf ;  /* 0x00007e0007117811 */ /* 0x000fe200078e78ff */
[----:B------:R-:W-:Y:S01]  /*03a0*/  IMAD.IADD R16, R3, 0x1, R16 ;  /* 0x0000000103107824 */ /* 0x000fe200078e0210 */
[----:B------:R-:W-:Y:S01]  /*03b0*/  LEA R3, R12, 0x7e00, 0xf ;  /* 0x00007e000c037811 */ /* 0x000fe200078e78ff */
[----:B------:R-:W-:Y:S01]  /*03c0*/  IMAD R18, R18, 0xa, RZ ;  /* 0x0000000a12127824 */ /* 0x000fe200078e02ff */
[----:B------:R-:W-:Y:S01]  /*03d0*/  LOP3.LUT R15, RZ, R15, RZ, 0x33, !PT ;  /* 0x0000000fff0f7212 */ /* 0x000fe200078e33ff */
[--C-:B------:R-:W-:Y:S01]  /*03e0*/  IMAD.IADD R11, R5, 0x1, R17.reuse ;  /* 0x00000001050b7824 */ /* 0x100fe200078e0211 */
[----:B------:R-:W-:Y:S01]  /*03f0*/  IADD3 R7, R14, R17, RZ ;  /* 0x000000110e077210 */ /* 0x000fe20007ffe0ff */
[----:B------:R-:W-:Y:S01]  /*0400*/  IMAD.IADD R13, R6, 0x1, R17 ;  /* 0x00000001060d7824 */ /* 0x000fe200078e0211 */
[----:B------:R-:W-:Y:S01]  /*0410*/  IADD3 R12, R9, R17, RZ ;  /* 0x00000011090c7210 */ /* 0x000fe20007ffe0ff */
[--C-:B------:R-:W-:Y:S01]  /*0420*/  IMAD.IADD R14, R14, 0x1, R3.reuse ;  /* 0x000000010e0e7824 */ /* 0x100fe200078e0203 */
[----:B------:R-:W-:Y:S01]  /*0430*/  IADD3 R5, R5, R3, RZ ;  /* 0x0000000305057210 */ /* 0x000fe20007ffe0ff */
[----:B------:R-:W-:Y:S01]  /*0440*/  IMAD.IADD R6, R6, 0x1, R3 ;  /* 0x0000000106067824 */ /* 0x000fe200078e0203 */
[----:B------:R-:W-:Y:S01]  /*0450*/  IADD3 R9, R9, R3, RZ ;  /* 0x0000000309097210 */ /* 0x000fe20007ffe0ff */
[----:B------:R-:W-:Y:S01]  /*0460*/  IMAD.IADD R15, R4, 0x1, R15 ;  /* 0x00000001040f7824 */ /* 0x000fe200078e020f */
[----:B------:R-:W-:-:S02]  /*0470*/  LOP3.LUT R3, RZ, R18, RZ, 0x33, !PT ;  /* 0x00000012ff037212 */ /* 0x000fc400078e33ff */
[----:B------:R-:W-:Y:S02]  /*0480*/  IABS R16, R16 ;  /* 0x0000001000107213 */ /* 0x000fe40000000000 */
[----:B------:R-:W-:Y:S02]  /*0490*/  LOP3.LUT R17, RZ, R10, RZ, 0x33, !PT ;  /* 0x0000000aff117212 */ /* 0x000fe400078e33ff */
[----:B------:R-:W-:Y:S01]  /*04a0*/  IADD3 R3, R2, R3, RZ ;  /* 0x0000000302037210 */ /* 0x000fe20007ffe0ff */
[----:B------:R-:W-:Y:S01]  /*04b0*/  IMAD.MOV.U32 R2, RZ, RZ, R16 ;  /* 0x000000ffff027224 */ /* 0x000fe200078e0010 */
[----:B------:R-:W-:Y:S02]  /*04c0*/  IABS R4, R15 ;  /* 0x0000000f00047213 */ /* 0x000fe40000000000 */
[----:B------:R-:W-:Y:S01]  /*04d0*/  IADD3 R17, R8, R17, RZ ;  /* 0x0000001108117210 */ /* 0x000fe20007ffe0ff */
[----:B------:R-:W-:Y:S01]  /*04e0*/  VIADD R2, R2, 0xfffffff9 ;  /* 0xfffffff902027836 */ /* 0x000fe20000000000 */
[----:B------:R-:W-:-:S02]  /*04f0*/  IABS R8, R3 ;  /* 0x0000000300087213 */ /* 0x000fc40000000000 */
[----:B------:R-:W-:Y:S02]  /*0500*/  IADD3 R3, R4, -0x7, RZ ;  /* 0xfffffff904037810 */ /* 0x000fe40007ffe0ff */
[----:B------:R-:W-:Y:S01]  /*0510*/  IABS R10, R2 ;  /* 0x00000002000a7213 */ /* 0x000fe20000000000 */
[----:B------:R-:W-:Y:S01]  /*0520*/  IMAD.MOV.U32 R4, RZ, RZ, R8 ;  /* 0x000000ffff047224 */ /* 0x000fe200078e0008 */
[----:B------:R-:W-:Y:S02]  /*0530*/  IABS R16, R3 ;  /* 0x0000000300107213 */ /* 0x000fe40000000000 */
[----:B------:R-:W1:Y:S01]  /*0540*/  LDC.64 R2, c[0x0][0x210] ;  /* 0x00008400ff027b82 */ /* 0x000e620000000a00 */
[----:B------:R-:W-:Y:S01]  /*0550*/  IABS R17, R17 ;  /* 0x0000001100117213 */ /* 0x000fe20000000000 */
[----:B------:R-:W-:Y:S02]  /*0560*/  VIADD R4, R4, 0xfffffff9 ;  /* 0xfffffff904047836 */ /* 0x000fe40000000000 */
[C---:B------:R-:W-:Y:S01]  /*0570*/  IMAD R7, R10.reuse, -0x1000, R7 ;  /* 0xfffff0000a077824 */ /* 0x040fe200078e0207 */
[----:B------:R-:W-:Y:S01]  /*0580*/  MOV R8, R17 ;  /* 0x0000001100087202 */ /* 0x000fe20000000f00 */
[C---:B------:R-:W-:Y:S01]  /*0590*/  IMAD R11, R10.reuse, -0x1000, R11 ;  /* 0xfffff0000a0b7824 */ /* 0x040fe200078e020b */
[----:B------:R-:W-:Y:S01]  /*05a0*/  IABS R4, R4 ;  /* 0x0000000400047213 */ /* 0x000fe20000000000 */
[C---:B------:R-:W-:Y:S01]  /*05b0*/  IMAD R13, R10.reuse, -0x1000, R13 ;  /* 0xfffff0000a0d7824 */ /* 0x040fe200078e020d */
[----:B------:R-:W-:Y:S01]  /*05c0*/  IADD3 R8, R8, -0x7, RZ ;  /* 0xfffffff908087810 */ /* 0x000fe20007ffe0ff */
[----:B------:R-:W-:-:S02]  /*05d0*/  IMAD R12, R10, -0x1000, R12 ;  /* 0xfffff0000a0c7824 */ /* 0x000fc400078e020c */
[C---:B------:R-:W-:Y:S01]  /*05e0*/  IMAD R14, R4.reuse, -0x1000, R14 ;  /* 0xfffff000040e7824 */ /* 0x040fe200078e020e */
[----:B------:R-:W-:Y:S01]  /*05f0*/  IABS R8, R8 ;  /* 0x0000000800087213 */ /* 0x000fe20000000000 */
[C---:B------:R-:W-:Y:S02]  /*0600*/  IMAD R5, R4.reuse, -0x1000, R5 ;  /* 0xfffff00004057824 */ /* 0x040fe400078e0205 */
[C---:B------:R-:W-:Y:S02]  /*0610*/  IMAD R6, R4.reuse, -0x1000, R6 ;  /* 0xfffff00004067824 */ /* 0x040fe400078e0206 */
[----:B------:R-:W-:Y:S02]  /*0620*/  IMAD R9, R4, -0x1000, R9 ;  /* 0xfffff00004097824 */ /* 0x000fe400078e0209 */
[C---:B------:R-:W-:Y:S02]  /*0630*/  IMAD R7, R16.reuse, -0x200, R7 ;  /* 0xfffffe0010077824 */ /* 0x040fe400078e0207 */
[----:B------:R-:W-:-:S02]  /*0640*/  IMAD R11, R16, -0x200, R11 ;  /* 0xfffffe00100b7824 */ /* 0x000fc400078e020b */
[C---:B------:R-:W-:Y:S02]  /*0650*/  IMAD R17, R16.reuse, -0x200, R13 ;  /* 0xfffffe0010117824 */ /* 0x040fe400078e020d */
[----:B------:R-:W-:Y:S02]  /*0660*/  IMAD R19, R16, -0x200, R12 ;  /* 0xfffffe0010137824 */ /* 0x000fe400078e020c */
[C---:B------:R-:W-:Y:S02]  /*0670*/  IMAD R21, R8.reuse, -0x200, R14 ;  /* 0xfffffe0008157824 */ /* 0x040fe400078e020e */
[C---:B------:R-:W-:Y:S02]  /*0680*/  IMAD R5, R8.reuse, -0x200, R5 ;  /* 0xfffffe0008057824 */ /* 0x040fe400078e0205 */
[C---:B------:R-:W-:Y:S02]  /*0690*/  IMAD R25, R8.reuse, -0x200, R6 ;  /* 0xfffffe0008197824 */ /* 0x040fe400078e0206 */
[----:B------:R-:W-:-:S02]  /*06a0*/  IMAD R9, R8, -0x200, R9 ;  /* 0xfffffe0008097824 */ /* 0x000fc400078e0209 */
[----:B-1----:R-:W-:-:S04]  /*06b0*/  IMAD.WIDE R12, R7, 0x4, R2 ;  /* 0x00000004070c7825 */ /* 0x002fc800078e0202 */
[--C-:B------:R-:W-:Y:S01]  /*06c0*/  IMAD.WIDE R14, R11, 0x4, R2.reuse ;  /* 0x000000040b0e7825 */ /* 0x100fe200078e0202 */
[----:B------:R-:W3:Y:S03]  /*06d0*/  LDG.E R4, desc[UR4][R12.64] ;  /* 0x000000040c047981 */ /* 0x000ee6000c1e1900 */
[----:B------:R-:W-:-:S04]  /*06e0*/  IMAD.WIDE R16, R17, 0x4, R2 ;  /* 0x0000000411107825 */ /* 0x000fc800078e0202 */
[--C-:B------:R-:W-:Y:S01]  /*06f0*/  IMAD.WIDE R18, R19, 0x4, R2.reuse ;  /* 0x0000000413127825 */ /* 0x100fe200078e0202 */
[----:B------:R-:W3:Y:S03]  /*0700*/  LDG.E R6, desc[UR4][R16.64] ;  /* 0x0000000410067981 */ /* 0x000ee6000c1e1900 */
[--C-:B------:R-:W-:Y:S01]  /*0710*/  IMAD.WIDE R20, R21, 0x4, R2.reuse ;  /* 0x0000000415147825 */ /* 0x100fe200078e0202 */
[----:B------:R-:W3:Y:S03]  /*0720*/  LDG.E R7, desc[UR4][R18.64] ;  /* 0x0000000412077981 */ /* 0x000ee6000c1e1900 */
[--C-:B------:R-:W-:Y:S01]  /*0730*/  IMAD.WIDE R22, R5, 0x4, R2.reuse ;  /* 0x0000000405167825 */ /* 0x100fe200078e0202 */
[----:B------:R-:W4:Y:S03]  /*0740*/  LDG.E R8, desc[UR4][R20.64] ;  /* 0x0000000414087981 */ /* 0x000f26000c1e1900 */
[--C-:B------:R-:W-:Y:S01]  /*0750*/  IMAD.WIDE R24, R25, 0x4, R2.reuse ;  /* 0x0000000419187825 */ /* 0x100fe200078e0202 */
[----:B------:R-:W3:Y:S03]  /*0760*/  LDG.E R5, desc[UR4][R14.64] ;  /* 0x000000040e057981 */ /* 0x000ee6000c1e1900 */
[----:B------:R-:W-:Y:S01]  /*0770*/  IMAD.WIDE R2, R9, 0x4, R2 ;  /* 0x0000000409027825 */ /* 0x000fe200078e0202 */
[----:B------:R-:W4:Y:S04]  /*0780*/  LDG.E R10, desc[UR4][R24.64] ;  /* 0x00000004180a7981 */ /* 0x000f28000c1e1900 */
[----:B------:R-:W4:Y:S04]  /*0790*/  LDG.E R9, desc[UR4][R22.64] ;  /* 0x0000000416097981 */ /* 0x000f28000c1e1900 */
[----:B------:R-:W4:Y:S01]  /*07a0*/  LDG.E R11, desc[UR4][R2.64] ;  /* 0x00000004020b7981 */ /* 0x000f22000c1e1900 */
[----:B--2---:R-:W-:-:S05]  /*07b0*/  IMAD.WIDE R26, R0, 0x4, R26 ;  /* 0x00000004001a7825 */ /* 0x004fca00078e021a */
[----:B---3--:R-:W-:Y:S04]  /*07c0*/  STG.E.128 desc[UR4][R26.64], R4 ;  /* 0x000000041a007986 */ /* 0x008fe8000c101d04 */
[----:B----4-:R-:W-:Y:S01]  /*07d0*/  STG.E.128 desc[UR4][R26.64+0x800], R8 ;  /* 0x000800081a007986 */ /* 0x010fe2000c101d04 */
[----:B------:R-:W-:Y:S05]  /*07e0*/  EXIT ;  /* 0x000000000000794d */ /* 0x000fea0003800000 */
.L_x_0:
[----:B------:R-:W-:-:S00]  /*07f0*/  BRA `(.L_x_0) ;  /* 0xfffffffc00fc7947 */ /* 0x000fc0000383ffff */
[----:B------:R-:W-:-:S00]  /*0800*/  NOP ;  /* 0x0000000000007918 */ /* 0x000fc00000000000 */
[----:B------:R-:W-:-:S00]  /*0810*/  NOP ;  /* 0x0000000000007918 */ /* 0x000fc00000000000 */
[----:B------:R-:W-:-:S00]  /*0820*/  NOP ;  /* 0x0000000000007918 */ /* 0x000fc00000000000 */
[----:B------:R-:W-:-:S00]  /*0830*/  NOP ;  /* 0x0000000000007918 */ /* 0x000fc00000000000 */
[----:B------:R-:W-:-:S00]  /*0840*/  NOP ;  /* 0x0000000000007918 */ /* 0x000fc00000000000 */
[----:B------:R-:W-:-:S00]  /*0850*/  NOP ;  /* 0x0000000000007918 */ /* 0x000fc00000000000 */
[----:B------:R-:W-:-:S00]  /*0860*/  NOP ;  /* 0x0000000000007918 */ /* 0x000fc00000000000 */
[----:B------:R-:W-:-:S00]  /*0870*/  NOP ;  /* 0x0000000000007918 */ /* 0x000fc00000000000 */
.L_x_1:


//--------------------- .nv.constant0.triton_poi_fused_reflection_pad2d_10 --------------------------
	.section	.nv.constant0.triton_poi_fused_reflection_pad2d_10,"a",@progbits
	.sectionflags	@""
	.align	4
.nv.constant0.triton_poi_fused_reflection_pad2d_10:
	.zero		548
